//
// Generated by NVIDIA NVVM Compiler
//
// Compiler Build ID: CL-36424714
// Cuda compilation tools, release 13.0, V13.0.88
// Based on NVVM 20.0.0
//

.version 9.0
.target sm_100
.address_size 64

	// .globl	_Z12cuda_computePiPKiS1_S1_i

.visible .entry _Z12cuda_computePiPKiS1_S1_i(
	.param .u64 .ptr .align 1 _Z12cuda_computePiPKiS1_S1_i_param_0,
	.param .u64 .ptr .align 1 _Z12cuda_computePiPKiS1_S1_i_param_1,
	.param .u64 .ptr .align 1 _Z12cuda_computePiPKiS1_S1_i_param_2,
	.param .u64 .ptr .align 1 _Z12cuda_computePiPKiS1_S1_i_param_3,
	.param .u32 _Z12cuda_computePiPKiS1_S1_i_param_4
)
{
	.reg .pred 	%p<6>;
	.reg .b32 	%r<43>;
	.reg .b64 	%rd<35>;

	ld.param.u64 	%rd2, [_Z12cuda_computePiPKiS1_S1_i_param_0];
	ld.param.u64 	%rd5, [_Z12cuda_computePiPKiS1_S1_i_param_1];
	ld.param.u64 	%rd3, [_Z12cuda_computePiPKiS1_S1_i_param_2];
	ld.param.u64 	%rd4, [_Z12cuda_computePiPKiS1_S1_i_param_3];
	ld.param.u32 	%r7, [_Z12cuda_computePiPKiS1_S1_i_param_4];
	cvta.to.global.u64 	%rd1, %rd5;
	mov.u32 	%r1, %ctaid.x;
	mov.u32 	%r2, %ctaid.y;
	max.s32 	%r8, %r1, %r2;
	setp.ge.s32 	%p1, %r8, %r7;
	@%p1 bra 	$L__BB0_7;
	cvta.to.global.u64 	%rd6, %rd3;
	cvta.to.global.u64 	%rd7, %rd4;
	mul.wide.u32 	%rd8, %r1, 4;
	add.s64 	%rd9, %rd6, %rd8;
	ld.global.u32 	%r9, [%rd9];
	add.s64 	%rd10, %rd7, %rd8;
	ld.global.u32 	%r10, [%rd10];
	mul.wide.u32 	%rd11, %r2, 4;
	add.s64 	%rd12, %rd6, %rd11;
	ld.global.u32 	%r11, [%rd12];
	add.s64 	%rd13, %rd7, %rd11;
	ld.global.u32 	%r12, [%rd13];
	mul.lo.s32 	%r13, %r9, %r7;
	add.s32 	%r14, %r11, %r13;
	mul.wide.s32 	%rd14, %r14, 4;
	add.s64 	%rd15, %rd1, %rd14;
	ld.global.u32 	%r15, [%rd15];
	add.s32 	%r16, %r13, %r2;
	mul.wide.s32 	%rd16, %r16, 4;
	add.s64 	%rd17, %rd1, %rd16;
	ld.global.u32 	%r17, [%rd17];
	add.s32 	%r18, %r17, %r15;
	add.s32 	%r19, %r12, %r13;
	mul.wide.s32 	%rd18, %r19, 4;
	add.s64 	%rd19, %rd1, %rd18;
	ld.global.u32 	%r20, [%rd19];
	add.s32 	%r21, %r18, %r20;
	mul.lo.s32 	%r22, %r7, %r1;
	add.s32 	%r23, %r11, %r22;
	mul.wide.s32 	%rd20, %r23, 4;
	add.s64 	%rd21, %rd1, %rd20;
	ld.global.u32 	%r24, [%rd21];
	add.s32 	%r25, %r21, %r24;
	add.s32 	%r26, %r12, %r22;
	mul.wide.s32 	%rd22, %r26, 4;
	add.s64 	%rd23, %rd1, %rd22;
	ld.global.u32 	%r27, [%rd23];
	add.s32 	%r28, %r25, %r27;
	mul.lo.s32 	%r29, %r10, %r7;
	add.s32 	%r30, %r29, %r11;
	mul.wide.s32 	%rd24, %r30, 4;
	add.s64 	%rd25, %rd1, %rd24;
	ld.global.u32 	%r31, [%rd25];
	add.s32 	%r32, %r28, %r31;
	add.s32 	%r33, %r29, %r2;
	mul.wide.s32 	%rd26, %r33, 4;
	add.s64 	%rd27, %rd1, %rd26;
	ld.global.u32 	%r34, [%rd27];
	add.s32 	%r35, %r32, %r34;
	add.s32 	%r36, %r12, %r29;
	mul.wide.s32 	%rd28, %r36, 4;
	add.s64 	%rd29, %rd1, %rd28;
	ld.global.u32 	%r37, [%rd29];
	add.s32 	%r3, %r35, %r37;
	add.s32 	%r4, %r22, %r2;
	mul.lo.s32 	%r38, %r7, %r7;
	setp.ge.u32 	%p2, %r4, %r38;
	@%p2 bra 	$L__BB0_7;
	mov.b32 	%r42, 1;
	setp.eq.s32 	%p3, %r3, 3;
	@%p3 bra 	$L__BB0_6;
	setp.ne.s32 	%p4, %r3, 2;
	@%p4 bra 	$L__BB0_5;
	mul.wide.u32 	%rd30, %r4, 4;
	add.s64 	%rd31, %rd1, %rd30;
	ld.global.u32 	%r40, [%rd31];
	setp.ne.s32 	%p5, %r40, 0;
	selp.u32 	%r42, 1, 0, %p5;
	bra.uni 	$L__BB0_6;
$L__BB0_5:
	mov.b32 	%r42, 0;
$L__BB0_6:
	cvta.to.global.u64 	%rd32, %rd2;
	mul.wide.u32 	%rd33, %r4, 4;
	add.s64 	%rd34, %rd32, %rd33;
	st.global.u32 	[%rd34], %r42;
$L__BB0_7:
	ret;

}
	// .globl	_Z9cuda_copyPKiPiii
.visible .entry _Z9cuda_copyPKiPiii(
	.param .u64 .ptr .align 1 _Z9cuda_copyPKiPiii_param_0,
	.param .u64 .ptr .align 1 _Z9cuda_copyPKiPiii_param_1,
	.param .u32 _Z9cuda_copyPKiPiii_param_2,
	.param .u32 _Z9cuda_copyPKiPiii_param_3
)
{
	.reg .pred 	%p<2>;
	.reg .b32 	%r<7>;
	.reg .b64 	%rd<8>;

	ld.param.u64 	%rd1, [_Z9cuda_copyPKiPiii_param_0];
	ld.param.u64 	%rd2, [_Z9cuda_copyPKiPiii_param_1];
	ld.param.u32 	%r2, [_Z9cuda_copyPKiPiii_param_2];
	ld.param.u32 	%r3, [_Z9cuda_copyPKiPiii_param_3];
	mov.u32 	%r4, %ctaid.x;
	mov.u32 	%r5, %ctaid.y;
	mad.lo.s32 	%r1, %r3, %r4, %r5;
	setp.ge.s32 	%p1, %r1, %r2;
	@%p1 bra 	$L__BB1_2;
	cvta.to.global.u64 	%rd3, %rd1;
	cvta.to.global.u64 	%rd4, %rd2;
	mul.wide.s32 	%rd5, %r1, 4;
	add.s64 	%rd6, %rd3, %rd5;
	ld.global.u32 	%r6, [%rd6];
	add.s64 	%rd7, %rd4, %rd5;
	st.global.u32 	[%rd7], %r6;
$L__BB1_2:
	ret;

}


// ===== COMPILED SASS (sm_100) =====

	.target	sm_100

	.elftype	@"ET_EXEC"


//--------------------- .note.nv.tkinfo           --------------------------
	.section	.note.nv.tkinfo,"",@"SHT_NOTE"
	.sectionflags	@"SHF_NOTE_NV_TKINFO"
	.tkinfo
        /*0018*/ 	.word	0x00000002
        /*0030*/ 	.string	""
        /*0030*/ 	.string	"ptxas"
        /*0030*/ 	.string	"Cuda compilation tools, release 13.0, V13.0.88"
        /*0030*/ 	.string	"Build cuda_13.0.r13.0/compiler.36424714_0"
        /*0030*/ 	.string	"-arch sm_100 -m 64 "



//--------------------- .note.nv.cuinfo           --------------------------
	.section	.note.nv.cuinfo,"",@"SHT_NOTE"
	.sectionflags	@"SHF_NOTE_NV_CUINFO"
        /*0018*/ 	.short	0x0002
        /*001a*/ 	.short	0x0064
        /*001c*/ 	.short	0x0082
	.zero		2


//--------------------- .nv.info                  --------------------------
	.section	.nv.info,"",@"SHT_CUDA_INFO"
	.align	4


	//----- nvinfo : EIATTR_REGCOUNT
	.align		4
        /*0000*/ 	.byte	0x04, 0x2f
        /*0002*/ 	.short	(.L_1 - .L_0)
	.align		4
.L_0:
        /*0004*/ 	.word	index@(_Z12cuda_computePiPKiS1_S1_i)
        /*0008*/ 	.word	0x0000001e


	//----- nvinfo : EIATTR_FRAME_SIZE
	.align		4
.L_1:
        /*000c*/ 	.byte	0x04, 0x11
        /*000e*/ 	.short	(.L_3 - .L_2)
	.align		4
.L_2:
        /*0010*/ 	.word	index@(_Z12cuda_computePiPKiS1_S1_i)
        /*0014*/ 	.word	0x00000000


	//----- nvinfo : EIATTR_REGCOUNT
	.align		4
.L_3:
        /*0018*/ 	.byte	0x04, 0x2f
        /*001a*/ 	.short	(.L_5 - .L_4)
	.align		4
.L_4:
        /*001c*/ 	.word	index@(_Z9cuda_copyPKiPiii)
        /*0020*/ 	.word	0x0000000a


	//----- nvinfo : EIATTR_FRAME_SIZE
	.align		4
.L_5:
        /*0024*/ 	.byte	0x04, 0x11
        /*0026*/ 	.short	(.L_7 - .L_6)
	.align		4
.L_6:
        /*0028*/ 	.word	index@(_Z9cuda_copyPKiPiii)
        /*002c*/ 	.word	0x00000000


	//----- nvinfo : EIATTR_MIN_STACK_SIZE
	.align		4
.L_7:
        /*0030*/ 	.byte	0x04, 0x12
        /*0032*/ 	.short	(.L_9 - .L_8)
	.align		4
.L_8:
        /*0034*/ 	.word	index@(_Z9cuda_copyPKiPiii)
        /*0038*/ 	.word	0x00000000


	//----- nvinfo : EIATTR_MIN_STACK_SIZE
	.align		4
.L_9:
        /*003c*/ 	.byte	0x04, 0x12
        /*003e*/ 	.short	(.L_11 - .L_10)
	.align		4
.L_10:
        /*0040*/ 	.word	index@(_Z12cuda_computePiPKiS1_S1_i)
        /*0044*/ 	.word	0x00000000
.L_11:


//--------------------- .nv.compat                --------------------------
	.section	.nv.compat,"",@"SHT_CUDA_COMPAT_INFO"
	.align	4
        /*0000*/ 	.byte	0x02, 0x09, 0x00, 0x00, 0x02, 0x02, 0x01, 0x00, 0x02, 0x05, 0x05, 0x00, 0x03, 0x07, 0x01, 0x01
        /*0010*/ 	.byte	0x02, 0x03, 0x00, 0x00, 0x02, 0x06, 0x01, 0x00, 0x04, 0x0b, 0x08, 0x00, 0x09, 0x00, 0x00, 0x00
        /*0020*/ 	.byte	0x00, 0x00, 0x00, 0x00


//--------------------- .nv.info._Z9cuda_copyPKiPiii --------------------------
	.section	.nv.info._Z9cuda_copyPKiPiii,"",@"SHT_CUDA_INFO"
	.sectionflags	@""
	.align	4


	//----- nvinfo : EIATTR_CUDA_API_VERSION
	.align		4
        /*0000*/ 	.byte	0x04, 0x37
        /*0002*/ 	.short	(.L_13 - .L_12)
.L_12:
        /*0004*/ 	.word	0x00000082


	//----- nvinfo : EIATTR_KPARAM_INFO
	.align		4
.L_13:
        /*0008*/ 	.byte	0x04, 0x17
        /*000a*/ 	.short	(.L_15 - .L_14)
.L_14:
        /*000c*/ 	.word	0x00000000
        /*0010*/ 	.short	0x0003
        /*0012*/ 	.short	0x0014
        /*0014*/ 	.byte	0x00, 0xf0, 0x11, 0x00


	//----- nvinfo : EIATTR_KPARAM_INFO
	.align		4
.L_15:
        /*0018*/ 	.byte	0x04, 0x17
        /*001a*/ 	.short	(.L_17 - .L_16)
.L_16:
        /*001c*/ 	.word	0x00000000
        /*0020*/ 	.short	0x0002
        /*0022*/ 	.short	0x0010
        /*0024*/ 	.byte	0x00, 0xf0, 0x11, 0x00


	//----- nvinfo : EIATTR_KPARAM_INFO
	.align		4
.L_17:
        /*0028*/ 	.byte	0x04, 0x17
        /*002a*/ 	.short	(.L_19 - .L_18)
.L_18:
        /*002c*/ 	.word	0x00000000
        /*0030*/ 	.short	0x0001
        /*0032*/ 	.short	0x0008
        /*0034*/ 	.byte	0x00, 0xf5, 0x21, 0x00


	//----- nvinfo : EIATTR_KPARAM_INFO
	.align		4
.L_19:
        /*0038*/ 	.byte	0x04, 0x17
        /*003a*/ 	.short	(.L_21 - .L_20)
.L_20:
        /*003c*/ 	.word	0x00000000
        /*0040*/ 	.short	0x0000
        /*0042*/ 	.short	0x0000
        /*0044*/ 	.byte	0x00, 0xf5, 0x21, 0x00


	//----- nvinfo : EIATTR_SPARSE_MMA_MASK
	.align		4
.L_21:
        /*0048*/ 	.byte	0x03, 0x50
        /*004a*/ 	.short	0x0000


	//----- nvinfo : EIATTR_MAXREG_COUNT
	.align		4
        /*004c*/ 	.byte	0x03, 0x1b
        /*004e*/ 	.short	0x00ff


	//----- nvinfo : EIATTR_MERCURY_ISA_VERSION
	.align		4
        /*0050*/ 	.byte	0x03, 0x5f
        /*0052*/ 	.short	0x0101


	//----- nvinfo : EIATTR_VRC_CTA_INIT_COUNT
	.align		4
        /*0054*/ 	.byte	0x02, 0x4a
	.zero		1
	.zero		1


	//----- nvinfo : EIATTR_EXIT_INSTR_OFFSETS
	.align		4
        /*0058*/ 	.byte	0x04, 0x1c
        /*005a*/ 	.short	(.L_23 - .L_22)


	//   ....[0]....
.L_22:
        /*005c*/ 	.word	0x00000060


	//   ....[1]....
        /*0060*/ 	.word	0x000000e0


	//----- nvinfo : EIATTR_CBANK_PARAM_SIZE
	.align		4
.L_23:
        /*0064*/ 	.byte	0x03, 0x19
        /*0066*/ 	.short	0x0018


	//----- nvinfo : EIATTR_PARAM_CBANK
	.align		4
        /*0068*/ 	.byte	0x04, 0x0a
        /*006a*/ 	.short	(.L_25 - .L_24)
	.align		4
.L_24:
        /*006c*/ 	.word	index@(.nv.constant0._Z9cuda_copyPKiPiii)
        /*0070*/ 	.short	0x0380
        /*0072*/ 	.short	0x0018


	//----- nvinfo : EIATTR_SW_WAR
	.align		4
.L_25:
        /*0074*/ 	.byte	0x04, 0x36
        /*0076*/ 	.short	(.L_27 - .L_26)
.L_26:
        /*0078*/ 	.word	0x00000008
.L_27:


//--------------------- .nv.info._Z12cuda_computePiPKiS1_S1_i --------------------------
	.section	.nv.info._Z12cuda_computePiPKiS1_S1_i,"",@"SHT_CUDA_INFO"
	.sectionflags	@""
	.align	4


	//----- nvinfo : EIATTR_CUDA_API_VERSION
	.align		4
        /*0000*/ 	.byte	0x04, 0x37
        /*0002*/ 	.short	(.L_29 - .L_28)
.L_28:
        /*0004*/ 	.word	0x00000082


	//----- nvinfo : EIATTR_KPARAM_INFO
	.align		4
.L_29:
        /*0008*/ 	.byte	0x04, 0x17
        /*000a*/ 	.short	(.L_31 - .L_30)
.L_30:
        /*000c*/ 	.word	0x00000000
        /*0010*/ 	.short	0x0004
        /*0012*/ 	.short	0x0020
        /*0014*/ 	.byte	0x00, 0xf0, 0x11, 0x00


	//----- nvinfo : EIATTR_KPARAM_INFO
	.align		4
.L_31:
        /*0018*/ 	.byte	0x04, 0x17
        /*001a*/ 	.short	(.L_33 - .L_32)
.L_32:
        /*001c*/ 	.word	0x00000000
        /*0020*/ 	.short	0x0003
        /*0022*/ 	.short	0x0018
        /*0024*/ 	.byte	0x00, 0xf5, 0x21, 0x00


	//----- nvinfo : EIATTR_KPARAM_INFO
	.align		4
.L_33:
        /*0028*/ 	.byte	0x04, 0x17
        /*002a*/ 	.short	(.L_35 - .L_34)
.L_34:
        /*002c*/ 	.word	0x00000000
        /*0030*/ 	.short	0x0002
        /*0032*/ 	.short	0x0010
        /*0034*/ 	.byte	0x00, 0xf5, 0x21, 0x00


	//----- nvinfo : EIATTR_KPARAM_INFO
	.align		4
.L_35:
        /*0038*/ 	.byte	0x04, 0x17
        /*003a*/ 	.short	(.L_37 - .L_36)
.L_36:
        /*003c*/ 	.word	0x00000000
        /*0040*/ 	.short	0x0001
        /*0042*/ 	.short	0x0008
        /*0044*/ 	.byte	0x00, 0xf5, 0x21, 0x00


	//----- nvinfo : EIATTR_KPARAM_INFO
	.align		4
.L_37:
        /*0048*/ 	.byte	0x04, 0x17
        /*004a*/ 	.short	(.L_39 - .L_38)
.L_38:
        /*004c*/ 	.word	0x00000000
        /*0050*/ 	.short	0x0000
        /*0052*/ 	.short	0x0000
        /*0054*/ 	.byte	0x00, 0xf5, 0x21, 0x00


	//----- nvinfo : EIATTR_SPARSE_MMA_MASK
	.align		4
.L_39:
        /*0058*/ 	.byte	0x03, 0x50
        /*005a*/ 	.short	0x0000


	//----- nvinfo : EIATTR_MAXREG_COUNT
	.align		4
        /*005c*/ 	.byte	0x03, 0x1b
        /*005e*/ 	.short	0x00ff


	//----- nvinfo : EIATTR_MERCURY_ISA_VERSION
	.align		4
        /*0060*/ 	.byte	0x03, 0x5f
        /*0062*/ 	.short	0x0101


	//----- nvinfo : EIATTR_VRC_CTA_INIT_COUNT
	.align		4
        /*0064*/ 	.byte	0x02, 0x4a
	.zero		1
	.zero		1


	//----- nvinfo : EIATTR_EXIT_INSTR_OFFSETS
	.align		4
        /*0068*/ 	.byte	0x04, 0x1c
        /*006a*/ 	.short	(.L_41 - .L_40)


	//   ....[0]....
.L_40:
        /*006c*/ 	.word	0x00000060


	//   ....[1]....
        /*0070*/ 	.word	0x00000320


	//   ....[2]....
        /*0074*/ 	.word	0x00000410


	//----- nvinfo : EIATTR_CBANK_PARAM_SIZE
	.align		4
.L_41:
        /*0078*/ 	.byte	0x03, 0x19
        /*007a*/ 	.short	0x0024


	//----- nvinfo : EIATTR_PARAM_CBANK
	.align		4
        /*007c*/ 	.byte	0x04, 0x0a
        /*007e*/ 	.short	(.L_43 - .L_42)
	.align		4
.L_42:
        /*0080*/ 	.word	index@(.nv.constant0._Z12cuda_computePiPKiS1_S1_i)
        /*0084*/ 	.short	0x0380
        /*0086*/ 	.short	0x0024


	//----- nvinfo : EIATTR_SW_WAR
	.align		4
.L_43:
        /*0088*/ 	.byte	0x04, 0x36
        /*008a*/ 	.short	(.L_45 - .L_44)
.L_44:
        /*008c*/ 	.word	0x00000008
.L_45:


//--------------------- .nv.callgraph             --------------------------
	.section	.nv.callgraph,"",@"SHT_CUDA_CALLGRAPH"
	.align	4
	.sectionentsize	8
	.align		4
        /*0000*/ 	.word	0x00000000
	.align		4
        /*0004*/ 	.word	0xffffffff
	.align		4
        /*0008*/ 	.word	0x00000000
	.align		4
        /*000c*/ 	.word	0xfffffffe
	.align		4
        /*0010*/ 	.word	0x00000000
	.align		4
        /*0014*/ 	.word	0xfffffffd
	.align		4
        /*0018*/ 	.word	0x00000000
	.align		4
        /*001c*/ 	.word	0xfffffffc


//--------------------- .text._Z9cuda_copyPKiPiii --------------------------
	.section	.text._Z9cuda_copyPKiPiii,"ax",@progbits
	.align	128
        .global         _Z9cuda_copyPKiPiii
        .type           _Z9cuda_copyPKiPiii,@function
        .size           _Z9cuda_copyPKiPiii,(.L_x_4 - _Z9cuda_copyPKiPiii)
        .other          _Z9cuda_copyPKiPiii,@"STO_CUDA_ENTRY STV_DEFAULT"
_Z9cuda_copyPKiPiii:
.text._Z9cuda_copyPKiPiii:
[----:B------:R-:W-:Y:S01]  /*0000*/  LDC R1, c[0x0][0x37c] ;  /* 0x0000df00ff017b82 */ /* 0x000fe20000000800 */
[----:B------:R-:W0:Y:S07]  /*0010*/  S2R R0, SR_CTAID.Y ;  /* 0x0000000000007919 */ /* 0x000e2e0000002600 */
[----:B------:R-:W0:Y:S08]  /*0020*/  S2UR UR4, SR_CTAID.X ;  /* 0x00000000000479c3 */ /* 0x000e300000002500 */
[----:B------:R-:W0:Y:S02]  /*0030*/  LDC.64 R6, c[0x0][0x390] ;  /* 0x0000e400ff067b82 */ /* 0x000e240000000a00 */
[----:B0-----:R-:W-:-:S05]  /*0040*/  IMAD R7, R7, UR4, R0 ;  /* 0x0000000407077c24 */ /* 0x001fca000f8e0200 */
[----:B------:R-:W-:-:S13]  /*0050*/  ISETP.GE.AND P0, PT, R7, R6, PT ;  /* 0x000000060700720c */ /* 0x000fda0003f06270 */
[----:B------:R-:W-:Y:S05]  /*0060*/  @P0 EXIT ;  /* 0x000000000000094d */ /* 0x000fea0003800000 */
[----:B------:R-:W0:Y:S01]  /*0070*/  LDC.64 R2, c[0x0][0x380] ;  /* 0x0000e000ff027b82 */ /* 0x000e220000000a00 */
[----:B------:R-:W1:Y:S07]  /*0080*/  LDCU.64 UR4, c[0x0][0x358] ;  /* 0x00006b00ff0477ac */ /* 0x000e6e0008000a00 */
[----:B------:R-:W2:Y:S01]  /*0090*/  LDC.64 R4, c[0x0][0x388] ;  /* 0x0000e200ff047b82 */ /* 0x000ea20000000a00 */
[----:B0-----:R-:W-:-:S06]  /*00a0*/  IMAD.WIDE R2, R7, 0x4, R2 ;  /* 0x0000000407027825 */ /* 0x001fcc00078e0202 */
[----:B-1----:R-:W3:Y:S01]  /*00b0*/  LDG.E R3, desc[UR4][R2.64] ;  /* 0x0000000402037981 */ /* 0x002ee2000c1e1900 */
[----:B--2---:R-:W-:-:S05]  /*00c0*/  IMAD.WIDE R4, R7, 0x4, R4 ;  /* 0x0000000407047825 */ /* 0x004fca00078e0204 */
[----:B---3--:R-:W-:Y:S01]  /*00d0*/  STG.E desc[UR4][R4.64], R3 ;  /* 0x0000000304007986 */ /* 0x008fe2000c101904 */
[----:B------:R-:W-:Y:S05]  /*00e0*/  EXIT ;  /* 0x000000000000794d */ /* 0x000fea0003800000 */
.L_x_0:
[----:B------:R-:W-:-:S00]  /*00f0*/  BRA `(.L_x_0) ;  /* 0xfffffffc00fc7947 */ /* 0x000fc0000383ffff */
[----:B------:R-:W-:-:S00]  /*0100*/  NOP ;  /* 0x0000000000007918 */ /* 0x000fc00000000000 */
[----:B------:R-:W-:-:S00]  /*0110*/  NOP ;  /* 0x0000000000007918 */ /* 0x000fc00000000000 */
[----:B------:R-:W-:-:S00]  /*0120*/  NOP ;  /* 0x0000000000007918 */ /* 0x000fc00000000000 */
[----:B------:R-:W-:-:S00]  /*0130*/  NOP ;  /* 0x0000000000007918 */ /* 0x000fc00000000000 */
[----:B------:R-:W-:-:S00]  /*0140*/  NOP ;  /* 0x0000000000007918 */ /* 0x000fc00000000000 */
[----:B------:R-:W-:-:S00]  /*0150*/  NOP ;  /* 0x0000000000007918 */ /* 0x000fc00000000000 */
[----:B------:R-:W-:-:S00]  /*0160*/  NOP ;  /* 0x0000000000007918 */ /* 0x000fc00000000000 */
[----:B------:R-:W-:-:S00]  /*0170*/  NOP ;  /* 0x0000000000007918 */ /* 0x000fc00000000000 */
.L_x_4:


//--------------------- .text._Z12cuda_computePiPKiS1_S1_i --------------------------
	.section	.text._Z12cuda_computePiPKiS1_S1_i,"ax",@progbits
	.align	128
        .global         _Z12cuda_computePiPKiS1_S1_i
        .type           _Z12cuda_computePiPKiS1_S1_i,@function
        .size           _Z12cuda_computePiPKiS1_S1_i,(.L_x_5 - _Z12cuda_computePiPKiS1_S1_i)
        .other          _Z12cuda_computePiPKiS1_S1_i,@"STO_CUDA_ENTRY STV_DEFAULT"
_Z12cuda_computePiPKiS1_S1_i:
.text._Z12cuda_computePiPKiS1_S1_i:
[----:B------:R-:W-:Y:S01]  /*0000*/  LDC R1, c[0x0][0x37c] ;  /* 0x0000df00ff017b82 */ /* 0x000fe20000000800 */
[----:B------:R-:W0:Y:S07]  /*0010*/  S2R R5, SR_CTAID.X ;  /* 0x0000000000057919 */ /* 0x000e2e0000002500 */
[----:B------:R-:W1:Y:S01]  /*0020*/  LDC R0, c[0x0][0x3a0] ;  /* 0x0000e800ff007b82 */ /* 0x000e620000000800 */
[----:B------:R-:W0:Y:S02]  /*0030*/  S2R R3, SR_CTAID.Y ;  /* 0x0000000000037919 */ /* 0x000e240000002600 */
[----:B0-----:R-:W-:-:S04]  /*0040*/  VIMNMX R7, PT, PT, R5, R3, !PT ;  /* 0x0000000305077248 */ /* 0x001fc80007fe0100 */
[----:B-1----:R-:W-:-:S13]  /*0050*/  ISETP.GE.AND P0, PT, R7, R0, PT ;  /* 0x000000000700720c */ /* 0x002fda0003f06270 */
[----:B------:R-:W-:Y:S05]  /*0060*/  @P0 EXIT ;  /* 0x000000000000094d */ /* 0x000fea0003800000 */
[----:B------:R-:W0:Y:S01]  /*0070*/  LDC.64 R12, c[0x0][0x390] ;  /* 0x0000e400ff0c7b82 */ /* 0x000e220000000a00 */
[----:B------:R-:W1:Y:S07]  /*0080*/  LDCU.64 UR4, c[0x0][0x358] ;  /* 0x00006b00ff0477ac */ /* 0x000e6e0008000a00 */
[----:B------:R-:W2:Y:S08]  /*0090*/  LDC.64 R10, c[0x0][0x398] ;  /* 0x0000e600ff0a7b82 */ /* 0x000eb00000000a00 */
[----:B------:R-:W3:Y:S01]  /*00a0*/  LDC.64 R6, c[0x0][0x388] ;  /* 0x0000e200ff067b82 */ /* 0x000ee20000000a00 */
[----:B0-----:R-:W-:-:S04]  /*00b0*/  IMAD.WIDE.U32 R8, R5, 0x4, R12 ;  /* 0x0000000405087825 */ /* 0x001fc800078e000c */
[C---:B------:R-:W-:Y:S01]  /*00c0*/  IMAD.WIDE.U32 R12, R3.reuse, 0x4, R12 ;  /* 0x00000004030c7825 */ /* 0x040fe200078e000c */
[----:B-1----:R-:W4:Y:S03]  /*00d0*/  LDG.E R21, desc[UR4][R8.64] ;  /* 0x0000000408157981 */ /* 0x002f26000c1e1900 */
[--C-:B--2---:R-:W-:Y:S02]  /*00e0*/  IMAD.WIDE.U32 R14, R3, 0x4, R10.reuse ;  /* 0x00000004030e7825 */ /* 0x104fe400078e000a */
[----:B------:R-:W2:Y:S02]  /*00f0*/  LDG.E R12, desc[UR4][R12.64] ;  /* 0x000000040c0c7981 */ /* 0x000ea4000c1e1900 */
[----:B------:R-:W-:Y:S02]  /*0100*/  IMAD.WIDE.U32 R10, R5, 0x4, R10 ;  /* 0x00000004050a7825 */ /* 0x000fe400078e000a */
[----:B------:R-:W5:Y:S04]  /*0110*/  LDG.E R14, desc[UR4][R14.64] ;  /* 0x000000040e0e7981 */ /* 0x000f68000c1e1900 */
[----:B------:R0:W5:Y:S01]  /*0120*/  LDG.E R23, desc[UR4][R10.64] ;  /* 0x000000040a177981 */ /* 0x000162000c1e1900 */
[----:B----4-:R-:W-:-:S04]  /*0130*/  IMAD R19, R21, R0, R3 ;  /* 0x0000000015137224 */ /* 0x010fc800078e0203 */
[----:B---3--:R-:W-:-:S04]  /*0140*/  IMAD.WIDE R18, R19, 0x4, R6 ;  /* 0x0000000413127825 */ /* 0x008fc800078e0206 */
[CC--:B--2---:R-:W-:Y:S01]  /*0150*/  IMAD R17, R21.reuse, R0.reuse, R12 ;  /* 0x0000000015117224 */ /* 0x0c4fe200078e020c */
[----:B------:R-:W2:Y:S01]  /*0160*/  LDG.E R9, desc[UR4][R18.64] ;  /* 0x0000000412097981 */ /* 0x000ea2000c1e1900 */
[-C--:B-----5:R-:W-:Y:S02]  /*0170*/  IMAD R21, R21, R0.reuse, R14 ;  /* 0x0000000015157224 */ /* 0x0a0fe400078e020e */
[CC--:B------:R-:W-:Y:S02]  /*0180*/  IMAD R25, R5.reuse, R0.reuse, R12 ;  /* 0x0000000005197224 */ /* 0x0c0fe400078e020c */
[----:B------:R-:W-:Y:S02]  /*0190*/  IMAD R13, R5, R0, R14 ;  /* 0x00000000050d7224 */ /* 0x000fe400078e020e */
[----:B0-----:R-:W-:-:S04]  /*01a0*/  IMAD.WIDE R10, R21, 0x4, R6 ;  /* 0x00000004150a7825 */ /* 0x001fc800078e0206 */
[----:B------:R-:W-:Y:S02]  /*01b0*/  IMAD.WIDE R16, R17, 0x4, R6 ;  /* 0x0000000411107825 */ /* 0x000fe400078e0206 */
[----:B------:R-:W2:Y:S02]  /*01c0*/  LDG.E R10, desc[UR4][R10.64] ;  /* 0x000000040a0a7981 */ /* 0x000ea4000c1e1900 */
[CC--:B------:R-:W-:Y:S02]  /*01d0*/  IMAD R27, R23.reuse, R0.reuse, R12 ;  /* 0x00000000171b7224 */ /* 0x0c0fe400078e020c */
[----:B------:R-:W-:Y:S01]  /*01e0*/  IMAD R21, R23, R0, R14 ;  /* 0x0000000017157224 */ /* 0x000fe200078e020e */
[----:B------:R0:W2:Y:S01]  /*01f0*/  LDG.E R2, desc[UR4][R16.64] ;  /* 0x0000000410027981 */ /* 0x0000a2000c1e1900 */
[----:B------:R-:W-:-:S04]  /*0200*/  IMAD.WIDE R12, R13, 0x4, R6 ;  /* 0x000000040d0c7825 */ /* 0x000fc800078e0206 */
[----:B------:R-:W-:Y:S02]  /*0210*/  IMAD R23, R23, R0, R3 ;  /* 0x0000000017177224 */ /* 0x000fe400078e0203 */
[--C-:B------:R-:W-:Y:S01]  /*0220*/  IMAD.WIDE R14, R25, 0x4, R6.reuse ;  /* 0x00000004190e7825 */ /* 0x100fe200078e0206 */
[----:B------:R-:W3:Y:S03]  /*0230*/  LDG.E R12, desc[UR4][R12.64] ;  /* 0x000000040c0c7981 */ /* 0x000ee6000c1e1900 */
[--C-:B0-----:R-:W-:Y:S02]  /*0240*/  IMAD.WIDE R16, R27, 0x4, R6.reuse ;  /* 0x000000041b107825 */ /* 0x101fe400078e0206 */
[----:B------:R-:W3:Y:S02]  /*0250*/  LDG.E R15, desc[UR4][R14.64] ;  /* 0x000000040e0f7981 */ /* 0x000ee4000c1e1900 */
[----:B------:R-:W-:-:S02]  /*0260*/  IMAD.WIDE R18, R23, 0x4, R6 ;  /* 0x0000000417127825 */ /* 0x000fc400078e0206 */
[----:B------:R-:W4:Y:S02]  /*0270*/  LDG.E R17, desc[UR4][R16.64] ;  /* 0x0000000410117981 */ /* 0x000f24000c1e1900 */
[----:B------:R-:W-:Y:S02]  /*0280*/  IMAD.WIDE R20, R21, 0x4, R6 ;  /* 0x0000000415147825 */ /* 0x000fe400078e0206 */
[----:B------:R-:W4:Y:S04]  /*0290*/  LDG.E R18, desc[UR4][R18.64] ;  /* 0x0000000412127981 */ /* 0x000f28000c1e1900 */
[----:B------:R-:W5:Y:S01]  /*02a0*/  LDG.E R21, desc[UR4][R20.64] ;  /* 0x0000000414157981 */ /* 0x000f62000c1e1900 */
[-C--:B------:R-:W-:Y:S02]  /*02b0*/  IMAD R5, R5, R0.reuse, R3 ;  /* 0x0000000005057224 */ /* 0x080fe400078e0203 */
[----:B------:R-:W-:-:S05]  /*02c0*/  IMAD R0, R0, R0, RZ ;  /* 0x0000000000007224 */ /* 0x000fca00078e02ff */
[----:B------:R-:W-:Y:S02]  /*02d0*/  ISETP.GE.U32.AND P0, PT, R5, R0, PT ;  /* 0x000000000500720c */ /* 0x000fe40003f06070 */
[----:B--2---:R-:W-:-:S04]  /*02e0*/  IADD3 R2, PT, PT, R10, R9, R2 ;  /* 0x000000090a027210 */ /* 0x004fc80007ffe002 */
[----:B---3--:R-:W-:-:S04]  /*02f0*/  IADD3 R2, PT, PT, R12, R2, R15 ;  /* 0x000000020c027210 */ /* 0x008fc80007ffe00f */
[----:B----4-:R-:W-:-:S04]  /*0300*/  IADD3 R2, PT, PT, R18, R2, R17 ;  /* 0x0000000212027210 */ /* 0x010fc80007ffe011 */
[----:B-----5:R-:W-:Y:S01]  /*0310*/  IADD3 R2, PT, PT, R2, R21, RZ ;  /* 0x0000001502027210 */ /* 0x020fe20007ffe0ff */
[----:B------:R-:W-:Y:S06]  /*0320*/  @P0 EXIT ;  /* 0x000000000000094d */ /* 0x000fec0003800000 */
[----:B------:R-:W-:Y:S01]  /*0330*/  ISETP.NE.AND P0, PT, R2, 0x3, PT ;  /* 0x000000030200780c */ /* 0x000fe20003f05270 */
[----:B------:R-:W-:-:S12]  /*0340*/  HFMA2 R9, -RZ, RZ, 0, 5.9604644775390625e-08 ;  /* 0x00000001ff097431 */ /* 0x000fd800000001ff */
[----:B------:R-:W-:Y:S05]  /*0350*/  @!P0 BRA `(.L_x_1) ;  /* 0x0000000000208947 */ /* 0x000fea0003800000 */
[----:B------:R-:W-:-:S13]  /*0360*/  ISETP.NE.AND P0, PT, R2, 0x2, PT ;  /* 0x000000020200780c */ /* 0x000fda0003f05270 */
[----:B------:R-:W-:Y:S05]  /*0370*/  @P0 BRA `(.L_x_2) ;  /* 0x0000000000140947 */ /* 0x000fea0003800000 */
[----:B------:R-:W-:-:S06]  /*0380*/  IMAD.WIDE.U32 R6, R5, 0x4, R6 ;  /* 0x0000000405067825 */ /* 0x000fcc00078e0006 */
[----:B------:R-:W2:Y:S02]  /*0390*/  LDG.E R6, desc[UR4][R6.64] ;  /* 0x0000000406067981 */ /* 0x000ea4000c1e1900 */
[----:B--2---:R-:W-:-:S04]  /*03a0*/  ISETP.NE.AND P0, PT, R6, RZ, PT ;  /* 0x000000ff0600720c */ /* 0x004fc80003f05270 */
[----:B------:R-:W-:Y:S01]  /*03b0*/  SEL R9, RZ, 0x1, !P0 ;  /* 0x00000001ff097807 */ /* 0x000fe20004000000 */
[----:B------:R-:W-:Y:S08]  /*03c0*/  BRA `(.L_x_1) ;  /* 0x0000000000047947 */ /* 0x000ff00003800000 */
.L_x_2:
[----:B------:R-:W-:-:S07]  /*03d0*/  MOV R9, RZ ;  /* 0x000000ff00097202 */ /* 0x000fce0000000f00 */
.L_x_1:
[----:B------:R-:W0:Y:S02]  /*03e0*/  LDC.64 R2, c[0x0][0x380] ;  /* 0x0000e000ff027b82 */ /* 0x000e240000000a00 */
[----:B0-----:R-:W-:-:S05]  /*03f0*/  IMAD.WIDE.U32 R2, R5, 0x4, R2 ;  /* 0x0000000405027825 */ /* 0x001fca00078e0002 */
[----:B------:R-:W-:Y:S01]  /*0400*/  STG.E desc[UR4][R2.64], R9 ;  /* 0x0000000902007986 */ /* 0x000fe2000c101904 */
[----:B------:R-:W-:Y:S05]  /*0410*/  EXIT ;  /* 0x000000000000794d */ /* 0x000fea0003800000 */
.L_x_3:
        /* <DEDUP_REMOVED lines=14> */
.L_x_5:


//--------------------- .nv.shared.reserved.0     --------------------------
	.section	.nv.shared.reserved.0,"aw",@nobits
	.weak		__nv_reservedSMEM_offset_0_alias
	.size		__nv_reservedSMEM_offset_0_alias, 0, 64
	.other		__nv_reservedSMEM_offset_0_alias,@"STO_CUDA_RESERVED_SHARED STV_DEFAULT"
__nv_reservedSMEM_offset_0_alias:
	.zero		0
	.zero		64


//--------------------- .nv.constant0._Z9cuda_copyPKiPiii --------------------------
	.section	.nv.constant0._Z9cuda_copyPKiPiii,"a",@progbits
	.sectionflags	@""
	.align	4
.nv.constant0._Z9cuda_copyPKiPiii:
	.zero		920


//--------------------- .nv.constant0._Z12cuda_computePiPKiS1_S1_i --------------------------
	.section	.nv.constant0._Z12cuda_computePiPKiS1_S1_i,"a",@progbits
	.sectionflags	@""
	.align	4
.nv.constant0._Z12cuda_computePiPKiS1_S1_i:
	.zero		932


//--------------------- SYMBOLS --------------------------

	.type		.nv.reservedSmem.offset0,@object
	.size		.nv.reservedSmem.offset0,0x4
